//
// Generated by NVIDIA NVVM Compiler
//
// Compiler Build ID: CL-36424714
// Cuda compilation tools, release 13.0, V13.0.88
// Based on NVVM 20.0.0
//

.version 9.0
.target sm_100
.address_size 64

	// .globl	_Z9copy_gridPdS_
.global .align 8 .f64 d_epsilon;
.global .align 8 .b8 epsilon_reduction_max[32768];

.visible .entry _Z9copy_gridPdS_(
	.param .u64 .ptr .align 1 _Z9copy_gridPdS__param_0,
	.param .u64 .ptr .align 1 _Z9copy_gridPdS__param_1
)
{
	.reg .pred 	%p<2>;
	.reg .b32 	%r<13>;
	.reg .b64 	%rd<8>;
	.reg .b64 	%fd<2>;

	ld.param.u64 	%rd1, [_Z9copy_gridPdS__param_0];
	ld.param.u64 	%rd2, [_Z9copy_gridPdS__param_1];
	mov.u32 	%r3, %tid.x;
	mov.u32 	%r4, %ntid.x;
	mov.u32 	%r5, %ctaid.x;
	mad.lo.s32 	%r1, %r4, %r5, %r3;
	mov.u32 	%r6, %tid.y;
	mov.u32 	%r7, %ntid.y;
	mov.u32 	%r8, %ctaid.y;
	mad.lo.s32 	%r9, %r7, %r8, %r6;
	max.u32 	%r10, %r1, %r9;
	setp.gt.u32 	%p1, %r10, 63;
	@%p1 bra 	$L__BB0_2;
	cvta.to.global.u64 	%rd3, %rd1;
	cvta.to.global.u64 	%rd4, %rd2;
	shl.b32 	%r11, %r9, 6;
	add.s32 	%r12, %r11, %r1;
	mul.wide.u32 	%rd5, %r12, 8;
	add.s64 	%rd6, %rd3, %rd5;
	ld.global.f64 	%fd1, [%rd6];
	add.s64 	%rd7, %rd4, %rd5;
	st.global.f64 	[%rd7], %fd1;
	bar.sync 	0;
$L__BB0_2:
	ret;

}
	// .globl	_Z17epsilon_reductionPdS_
.visible .entry _Z17epsilon_reductionPdS_(
	.param .u64 .ptr .align 1 _Z17epsilon_reductionPdS__param_0,
	.param .u64 .ptr .align 1 _Z17epsilon_reductionPdS__param_1
)
{
	.reg .pred 	%p<15>;
	.reg .b32 	%r<14>;
	.reg .b64 	%rd<10>;
	.reg .b64 	%fd<42>;

	ld.param.u64 	%rd2, [_Z17epsilon_reductionPdS__param_0];
	ld.param.u64 	%rd3, [_Z17epsilon_reductionPdS__param_1];
	mov.u32 	%r4, %tid.x;
	mov.u32 	%r5, %ntid.x;
	mov.u32 	%r6, %ctaid.x;
	mad.lo.s32 	%r1, %r5, %r6, %r4;
	mov.u32 	%r7, %tid.y;
	mov.u32 	%r8, %ntid.y;
	mov.u32 	%r9, %ctaid.y;
	mad.lo.s32 	%r10, %r8, %r9, %r7;
	max.u32 	%r11, %r1, %r10;
	setp.gt.u32 	%p1, %r11, 63;
	@%p1 bra 	$L__BB1_26;
	cvta.to.global.u64 	%rd4, %rd2;
	cvta.to.global.u64 	%rd5, %rd3;
	shl.b32 	%r12, %r10, 6;
	add.s32 	%r3, %r12, %r1;
	mul.wide.u32 	%rd6, %r3, 8;
	add.s64 	%rd7, %rd4, %rd6;
	ld.global.f64 	%fd1, [%rd7];
	add.s64 	%rd8, %rd5, %rd6;
	ld.global.f64 	%fd2, [%rd8];
	sub.f64 	%fd3, %fd1, %fd2;
	abs.f64 	%fd4, %fd3;
	mov.u64 	%rd9, epsilon_reduction_max;
	add.s64 	%rd1, %rd9, %rd6;
	st.global.f64 	[%rd1], %fd4;
	bar.sync 	0;
	setp.gt.u32 	%p2, %r3, 2047;
	@%p2 bra 	$L__BB1_3;
	ld.global.f64 	%fd5, [%rd1];
	ld.global.f64 	%fd6, [%rd1+16384];
	max.f64 	%fd7, %fd5, %fd6;
	st.global.f64 	[%rd1], %fd7;
$L__BB1_3:
	bar.sync 	0;
	setp.gt.u32 	%p3, %r3, 1023;
	@%p3 bra 	$L__BB1_5;
	ld.global.f64 	%fd8, [%rd1];
	ld.global.f64 	%fd9, [%rd1+8192];
	max.f64 	%fd10, %fd8, %fd9;
	st.global.f64 	[%rd1], %fd10;
$L__BB1_5:
	bar.sync 	0;
	setp.gt.u32 	%p4, %r3, 511;
	@%p4 bra 	$L__BB1_7;
	ld.global.f64 	%fd11, [%rd1];
	ld.global.f64 	%fd12, [%rd1+4096];
	max.f64 	%fd13, %fd11, %fd12;
	st.global.f64 	[%rd1], %fd13;
$L__BB1_7:
	bar.sync 	0;
	setp.gt.u32 	%p5, %r3, 255;
	@%p5 bra 	$L__BB1_9;
	ld.global.f64 	%fd14, [%rd1];
	ld.global.f64 	%fd15, [%rd1+2048];
	max.f64 	%fd16, %fd14, %fd15;
	st.global.f64 	[%rd1], %fd16;
$L__BB1_9:
	bar.sync 	0;
	setp.gt.u32 	%p6, %r3, 127;
	@%p6 bra 	$L__BB1_11;
	ld.global.f64 	%fd17, [%rd1];
	ld.global.f64 	%fd18, [%rd1+1024];
	max.f64 	%fd19, %fd17, %fd18;
	st.global.f64 	[%rd1], %fd19;
$L__BB1_11:
	bar.sync 	0;
	setp.gt.u32 	%p7, %r3, 63;
	@%p7 bra 	$L__BB1_13;
	ld.global.f64 	%fd20, [%rd1];
	ld.global.f64 	%fd21, [%rd1+512];
	max.f64 	%fd22, %fd20, %fd21;
	st.global.f64 	[%rd1], %fd22;
$L__BB1_13:
	bar.sync 	0;
	setp.gt.u32 	%p8, %r3, 31;
	@%p8 bra 	$L__BB1_15;
	ld.global.f64 	%fd23, [%rd1];
	ld.global.f64 	%fd24, [%rd1+256];
	max.f64 	%fd25, %fd23, %fd24;
	st.global.f64 	[%rd1], %fd25;
$L__BB1_15:
	bar.sync 	0;
	setp.gt.u32 	%p9, %r3, 15;
	@%p9 bra 	$L__BB1_17;
	ld.global.f64 	%fd26, [%rd1];
	ld.global.f64 	%fd27, [%rd1+128];
	max.f64 	%fd28, %fd26, %fd27;
	st.global.f64 	[%rd1], %fd28;
$L__BB1_17:
	bar.sync 	0;
	setp.gt.u32 	%p10, %r3, 7;
	@%p10 bra 	$L__BB1_19;
	ld.global.f64 	%fd29, [%rd1];
	ld.global.f64 	%fd30, [%rd1+64];
	max.f64 	%fd31, %fd29, %fd30;
	st.global.f64 	[%rd1], %fd31;
$L__BB1_19:
	bar.sync 	0;
	setp.gt.u32 	%p11, %r3, 3;
	@%p11 bra 	$L__BB1_21;
	ld.global.f64 	%fd32, [%rd1];
	ld.global.f64 	%fd33, [%rd1+32];
	max.f64 	%fd34, %fd32, %fd33;
	st.global.f64 	[%rd1], %fd34;
$L__BB1_21:
	bar.sync 	0;
	setp.gt.u32 	%p12, %r3, 1;
	@%p12 bra 	$L__BB1_23;
	ld.global.f64 	%fd35, [%rd1];
	ld.global.f64 	%fd36, [%rd1+16];
	max.f64 	%fd37, %fd35, %fd36;
	st.global.f64 	[%rd1], %fd37;
$L__BB1_23:
	bar.sync 	0;
	setp.ne.s32 	%p13, %r3, 0;
	@%p13 bra 	$L__BB1_25;
	ld.global.f64 	%fd38, [%rd1];
	ld.global.f64 	%fd39, [epsilon_reduction_max+8];
	max.f64 	%fd40, %fd38, %fd39;
	st.global.f64 	[%rd1], %fd40;
$L__BB1_25:
	bar.sync 	0;
$L__BB1_26:
	or.b32  	%r13, %r1, %r10;
	setp.ne.s32 	%p14, %r13, 0;
	@%p14 bra 	$L__BB1_28;
	ld.global.f64 	%fd41, [epsilon_reduction_max];
	st.global.f64 	[d_epsilon], %fd41;
$L__BB1_28:
	ret;

}
	// .globl	_Z18calculate_solutionPdS_
.visible .entry _Z18calculate_solutionPdS_(
	.param .u64 .ptr .align 1 _Z18calculate_solutionPdS__param_0,
	.param .u64 .ptr .align 1 _Z18calculate_solutionPdS__param_1
)
{
	.reg .pred 	%p<2>;
	.reg .b32 	%r<18>;
	.reg .b64 	%rd<14>;
	.reg .b64 	%fd<9>;

	ld.param.u64 	%rd1, [_Z18calculate_solutionPdS__param_0];
	ld.param.u64 	%rd2, [_Z18calculate_solutionPdS__param_1];
	mov.u32 	%r3, %tid.x;
	mov.u32 	%r4, %ntid.x;
	mov.u32 	%r5, %ctaid.x;
	mad.lo.s32 	%r1, %r4, %r5, %r3;
	mov.u32 	%r6, %tid.y;
	mov.u32 	%r7, %ntid.y;
	mov.u32 	%r8, %ctaid.y;
	mad.lo.s32 	%r9, %r7, %r8, %r6;
	add.s32 	%r10, %r1, -1;
	add.s32 	%r11, %r9, -1;
	max.u32 	%r12, %r10, %r11;
	setp.gt.u32 	%p1, %r12, 61;
	@%p1 bra 	$L__BB2_2;
	cvta.to.global.u64 	%rd3, %rd2;
	cvta.to.global.u64 	%rd4, %rd1;
	shl.b32 	%r13, %r9, 6;
	add.s32 	%r14, %r13, %r1;
	add.s32 	%r15, %r14, -1;
	add.s32 	%r16, %r14, -64;
	add.s32 	%r17, %r14, 64;
	mul.wide.u32 	%rd5, %r15, 8;
	add.s64 	%rd6, %rd3, %rd5;
	ld.global.f64 	%fd1, [%rd6];
	mul.wide.u32 	%rd7, %r14, 8;
	add.s64 	%rd8, %rd3, %rd7;
	ld.global.f64 	%fd2, [%rd8+8];
	add.f64 	%fd3, %fd1, %fd2;
	mul.wide.u32 	%rd9, %r16, 8;
	add.s64 	%rd10, %rd3, %rd9;
	ld.global.f64 	%fd4, [%rd10];
	add.f64 	%fd5, %fd3, %fd4;
	mul.wide.u32 	%rd11, %r17, 8;
	add.s64 	%rd12, %rd3, %rd11;
	ld.global.f64 	%fd6, [%rd12];
	add.f64 	%fd7, %fd5, %fd6;
	mul.f64 	%fd8, %fd7, 0d3FD0000000000000;
	add.s64 	%rd13, %rd4, %rd7;
	st.global.f64 	[%rd13], %fd8;
	bar.sync 	0;
$L__BB2_2:
	ret;

}


// ===== COMPILED SASS (sm_100) =====

	.target	sm_100

	.elftype	@"ET_EXEC"


//--------------------- .note.nv.tkinfo           --------------------------
	.section	.note.nv.tkinfo,"",@"SHT_NOTE"
	.sectionflags	@"SHF_NOTE_NV_TKINFO"
	.tkinfo
        /*0018*/ 	.word	0x00000002
        /*0030*/ 	.string	""
        /*0030*/ 	.string	"ptxas"
        /*0030*/ 	.string	"Cuda compilation tools, release 13.0, V13.0.88"
        /*0030*/ 	.string	"Build cuda_13.0.r13.0/compiler.36424714_0"
        /*0030*/ 	.string	"-arch sm_100 -m 64 "



//--------------------- .note.nv.cuinfo           --------------------------
	.section	.note.nv.cuinfo,"",@"SHT_NOTE"
	.sectionflags	@"SHF_NOTE_NV_CUINFO"
        /*0018*/ 	.short	0x0002
        /*001a*/ 	.short	0x0064
        /*001c*/ 	.short	0x0082
	.zero		2


//--------------------- .nv.info                  --------------------------
	.section	.nv.info,"",@"SHT_CUDA_INFO"
	.align	4


	//----- nvinfo : EIATTR_REGCOUNT
	.align		4
        /*0000*/ 	.byte	0x04, 0x2f
        /*0002*/ 	.short	(.L_3 - .L_2)
	.align		4
.L_2:
        /*0004*/ 	.word	index@(_Z9copy_gridPdS_)
        /*0008*/ 	.word	0x0000000a


	//----- nvinfo : EIATTR_FRAME_SIZE
	.align		4
.L_3:
        /*000c*/ 	.byte	0x04, 0x11
        /*000e*/ 	.short	(.L_5 - .L_4)
	.align		4
.L_4:
        /*0010*/ 	.word	index@(_Z9copy_gridPdS_)
        /*0014*/ 	.word	0x00000000


	//----- nvinfo : EIATTR_REGCOUNT
	.align		4
.L_5:
        /*0018*/ 	.byte	0x04, 0x2f
        /*001a*/ 	.short	(.L_7 - .L_6)
	.align		4
.L_6:
        /*001c*/ 	.word	index@(_Z17epsilon_reductionPdS_)
        /*0020*/ 	.word	0x00000010


	//----- nvinfo : EIATTR_FRAME_SIZE
	.align		4
.L_7:
        /*0024*/ 	.byte	0x04, 0x11
        /*0026*/ 	.short	(.L_9 - .L_8)
	.align		4
.L_8:
        /*0028*/ 	.word	index@(_Z17epsilon_reductionPdS_)
        /*002c*/ 	.word	0x00000000


	//----- nvinfo : EIATTR_REGCOUNT
	.align		4
.L_9:
        /*0030*/ 	.byte	0x04, 0x2f
        /*0032*/ 	.short	(.L_11 - .L_10)
	.align		4
.L_10:
        /*0034*/ 	.word	index@(_Z18calculate_solutionPdS_)
        /*0038*/ 	.word	0x00000010


	//----- nvinfo : EIATTR_FRAME_SIZE
	.align		4
.L_11:
        /*003c*/ 	.byte	0x04, 0x11
        /*003e*/ 	.short	(.L_13 - .L_12)
	.align		4
.L_12:
        /*0040*/ 	.word	index@(_Z18calculate_solutionPdS_)
        /*0044*/ 	.word	0x00000000


	//----- nvinfo : EIATTR_MIN_STACK_SIZE
	.align		4
.L_13:
        /*0048*/ 	.byte	0x04, 0x12
        /*004a*/ 	.short	(.L_15 - .L_14)
	.align		4
.L_14:
        /*004c*/ 	.word	index@(_Z18calculate_solutionPdS_)
        /*0050*/ 	.word	0x00000000


	//----- nvinfo : EIATTR_MIN_STACK_SIZE
	.align		4
.L_15:
        /*0054*/ 	.byte	0x04, 0x12
        /*0056*/ 	.short	(.L_17 - .L_16)
	.align		4
.L_16:
        /*0058*/ 	.word	index@(_Z17epsilon_reductionPdS_)
        /*005c*/ 	.word	0x00000000


	//----- nvinfo : EIATTR_MIN_STACK_SIZE
	.align		4
.L_17:
        /*0060*/ 	.byte	0x04, 0x12
        /*0062*/ 	.short	(.L_19 - .L_18)
	.align		4
.L_18:
        /*0064*/ 	.word	index@(_Z9copy_gridPdS_)
        /*0068*/ 	.word	0x00000000
.L_19:


//--------------------- .nv.compat                --------------------------
	.section	.nv.compat,"",@"SHT_CUDA_COMPAT_INFO"
	.align	4
        /*0000*/ 	.byte	0x02, 0x09, 0x00, 0x00, 0x02, 0x02, 0x01, 0x00, 0x02, 0x05, 0x05, 0x00, 0x03, 0x07, 0x01, 0x01
        /*0010*/ 	.byte	0x02, 0x03, 0x00, 0x00, 0x02, 0x06, 0x01, 0x00, 0x04, 0x0b, 0x08, 0x00, 0x01, 0x00, 0x00, 0x00
        /*0020*/ 	.byte	0x00, 0x00, 0x00, 0x00


//--------------------- .nv.info._Z18calculate_solutionPdS_ --------------------------
	.section	.nv.info._Z18calculate_solutionPdS_,"",@"SHT_CUDA_INFO"
	.sectionflags	@""
	.align	4


	//----- nvinfo : EIATTR_CUDA_API_VERSION
	.align		4
        /*0000*/ 	.byte	0x04, 0x37
        /*0002*/ 	.short	(.L_21 - .L_20)
.L_20:
        /*0004*/ 	.word	0x00000082


	//----- nvinfo : EIATTR_KPARAM_INFO
	.align		4
.L_21:
        /*0008*/ 	.byte	0x04, 0x17
        /*000a*/ 	.short	(.L_23 - .L_22)
.L_22:
        /*000c*/ 	.word	0x00000000
        /*0010*/ 	.short	0x0001
        /*0012*/ 	.short	0x0008
        /*0014*/ 	.byte	0x00, 0xf5, 0x21, 0x00


	//----- nvinfo : EIATTR_KPARAM_INFO
	.align		4
.L_23:
        /*0018*/ 	.byte	0x04, 0x17
        /*001a*/ 	.short	(.L_25 - .L_24)
.L_24:
        /*001c*/ 	.word	0x00000000
        /*0020*/ 	.short	0x0000
        /*0022*/ 	.short	0x0000
        /*0024*/ 	.byte	0x00, 0xf5, 0x21, 0x00


	//----- nvinfo : EIATTR_SPARSE_MMA_MASK
	.align		4
.L_25:
        /*0028*/ 	.byte	0x03, 0x50
        /*002a*/ 	.short	0x0000


	//----- nvinfo : EIATTR_MAXREG_COUNT
	.align		4
        /*002c*/ 	.byte	0x03, 0x1b
        /*002e*/ 	.short	0x00ff


	//----- nvinfo : EIATTR_NUM_BARRIERS
	.align		4
        /*0030*/ 	.byte	0x02, 0x4c
        /*0032*/ 	.byte	0x01
	.zero		1


	//----- nvinfo : EIATTR_MERCURY_ISA_VERSION
	.align		4
        /*0034*/ 	.byte	0x03, 0x5f
        /*0036*/ 	.short	0x0101


	//----- nvinfo : EIATTR_VRC_CTA_INIT_COUNT
	.align		4
        /*0038*/ 	.byte	0x02, 0x4a
	.zero		1
	.zero		1


	//----- nvinfo : EIATTR_EXIT_INSTR_OFFSETS
	.align		4
        /*003c*/ 	.byte	0x04, 0x1c
        /*003e*/ 	.short	(.L_27 - .L_26)


	//   ....[0]....
.L_26:
        /*0040*/ 	.word	0x000000c0


	//   ....[1]....
        /*0044*/ 	.word	0x00000230


	//----- nvinfo : EIATTR_CBANK_PARAM_SIZE
	.align		4
.L_27:
        /*0048*/ 	.byte	0x03, 0x19
        /*004a*/ 	.short	0x0010


	//----- nvinfo : EIATTR_PARAM_CBANK
	.align		4
        /*004c*/ 	.byte	0x04, 0x0a
        /*004e*/ 	.short	(.L_29 - .L_28)
	.align		4
.L_28:
        /*0050*/ 	.word	index@(.nv.constant0._Z18calculate_solutionPdS_)
        /*0054*/ 	.short	0x0380
        /*0056*/ 	.short	0x0010


	//----- nvinfo : EIATTR_SW_WAR
	.align		4
.L_29:
        /*0058*/ 	.byte	0x04, 0x36
        /*005a*/ 	.short	(.L_31 - .L_30)
.L_30:
        /*005c*/ 	.word	0x00000008
.L_31:


//--------------------- .nv.info._Z17epsilon_reductionPdS_ --------------------------
	.section	.nv.info._Z17epsilon_reductionPdS_,"",@"SHT_CUDA_INFO"
	.sectionflags	@""
	.align	4


	//----- nvinfo : EIATTR_CUDA_API_VERSION
	.align		4
        /*0000*/ 	.byte	0x04, 0x37
        /*0002*/ 	.short	(.L_33 - .L_32)
.L_32:
        /*0004*/ 	.word	0x00000082


	//----- nvinfo : EIATTR_KPARAM_INFO
	.align		4
.L_33:
        /*0008*/ 	.byte	0x04, 0x17
        /*000a*/ 	.short	(.L_35 - .L_34)
.L_34:
        /*000c*/ 	.word	0x00000000
        /*0010*/ 	.short	0x0001
        /*0012*/ 	.short	0x0008
        /*0014*/ 	.byte	0x00, 0xf5, 0x21, 0x00


	//----- nvinfo : EIATTR_KPARAM_INFO
	.align		4
.L_35:
        /*0018*/ 	.byte	0x04, 0x17
        /*001a*/ 	.short	(.L_37 - .L_36)
.L_36:
        /*001c*/ 	.word	0x00000000
        /*0020*/ 	.short	0x0000
        /*0022*/ 	.short	0x0000
        /*0024*/ 	.byte	0x00, 0xf5, 0x21, 0x00


	//----- nvinfo : EIATTR_SPARSE_MMA_MASK
	.align		4
.L_37:
        /*0028*/ 	.byte	0x03, 0x50
        /*002a*/ 	.short	0x0000


	//----- nvinfo : EIATTR_MAXREG_COUNT
	.align		4
        /*002c*/ 	.byte	0x03, 0x1b
        /*002e*/ 	.short	0x00ff


	//----- nvinfo : EIATTR_NUM_BARRIERS
	.align		4
        /*0030*/ 	.byte	0x02, 0x4c
        /*0032*/ 	.byte	0x01
	.zero		1


	//----- nvinfo : EIATTR_MERCURY_ISA_VERSION
	.align		4
        /*0034*/ 	.byte	0x03, 0x5f
        /*0036*/ 	.short	0x0101


	//----- nvinfo : EIATTR_VRC_CTA_INIT_COUNT
	.align		4
        /*0038*/ 	.byte	0x02, 0x4a
	.zero		1
	.zero		1


	//----- nvinfo : EIATTR_EXIT_INSTR_OFFSETS
	.align		4
        /*003c*/ 	.byte	0x04, 0x1c
        /*003e*/ 	.short	(.L_39 - .L_38)


	//   ....[0]....
.L_38:
        /*0040*/ 	.word	0x00000cb0


	//   ....[1]....
        /*0044*/ 	.word	0x00000d00


	//----- nvinfo : EIATTR_CRS_STACK_SIZE
	.align		4
.L_39:
        /*0048*/ 	.byte	0x04, 0x1e
        /*004a*/ 	.short	(.L_41 - .L_40)
.L_40:
        /*004c*/ 	.word	0x00000000


	//----- nvinfo : EIATTR_CBANK_PARAM_SIZE
	.align		4
.L_41:
        /*0050*/ 	.byte	0x03, 0x19
        /*0052*/ 	.short	0x0010


	//----- nvinfo : EIATTR_PARAM_CBANK
	.align		4
        /*0054*/ 	.byte	0x04, 0x0a
        /*0056*/ 	.short	(.L_43 - .L_42)
	.align		4
.L_42:
        /*0058*/ 	.word	index@(.nv.constant0._Z17epsilon_reductionPdS_)
        /*005c*/ 	.short	0x0380
        /*005e*/ 	.short	0x0010


	//----- nvinfo : EIATTR_SW_WAR
	.align		4
.L_43:
        /*0060*/ 	.byte	0x04, 0x36
        /*0062*/ 	.short	(.L_45 - .L_44)
.L_44:
        /*0064*/ 	.word	0x00000008
.L_45:


//--------------------- .nv.info._Z9copy_gridPdS_ --------------------------
	.section	.nv.info._Z9copy_gridPdS_,"",@"SHT_CUDA_INFO"
	.sectionflags	@""
	.align	4


	//----- nvinfo : EIATTR_CUDA_API_VERSION
	.align		4
        /*0000*/ 	.byte	0x04, 0x37
        /*0002*/ 	.short	(.L_47 - .L_46)
.L_46:
        /*0004*/ 	.word	0x00000082


	//----- nvinfo : EIATTR_KPARAM_INFO
	.align		4
.L_47:
        /*0008*/ 	.byte	0x04, 0x17
        /*000a*/ 	.short	(.L_49 - .L_48)
.L_48:
        /*000c*/ 	.word	0x00000000
        /*0010*/ 	.short	0x0001
        /*0012*/ 	.short	0x0008
        /*0014*/ 	.byte	0x00, 0xf5, 0x21, 0x00


	//----- nvinfo : EIATTR_KPARAM_INFO
	.align		4
.L_49:
        /*0018*/ 	.byte	0x04, 0x17
        /*001a*/ 	.short	(.L_51 - .L_50)
.L_50:
        /*001c*/ 	.word	0x00000000
        /*0020*/ 	.short	0x0000
        /*0022*/ 	.short	0x0000
        /*0024*/ 	.byte	0x00, 0xf5, 0x21, 0x00


	//----- nvinfo : EIATTR_SPARSE_MMA_MASK
	.align		4
.L_51:
        /*0028*/ 	.byte	0x03, 0x50
        /*002a*/ 	.short	0x0000


	//----- nvinfo : EIATTR_MAXREG_COUNT
	.align		4
        /*002c*/ 	.byte	0x03, 0x1b
        /*002e*/ 	.short	0x00ff


	//----- nvinfo : EIATTR_NUM_BARRIERS
	.align		4
        /*0030*/ 	.byte	0x02, 0x4c
        /*0032*/ 	.byte	0x01
	.zero		1


	//----- nvinfo : EIATTR_MERCURY_ISA_VERSION
	.align		4
        /*0034*/ 	.byte	0x03, 0x5f
        /*0036*/ 	.short	0x0101


	//----- nvinfo : EIATTR_VRC_CTA_INIT_COUNT
	.align		4
        /*0038*/ 	.byte	0x02, 0x4a
	.zero		1
	.zero		1


	//----- nvinfo : EIATTR_EXIT_INSTR_OFFSETS
	.align		4
        /*003c*/ 	.byte	0x04, 0x1c
        /*003e*/ 	.short	(.L_53 - .L_52)


	//   ....[0]....
.L_52:
        /*0040*/ 	.word	0x000000b0


	//   ....[1]....
        /*0044*/ 	.word	0x00000150


	//----- nvinfo : EIATTR_CBANK_PARAM_SIZE
	.align		4
.L_53:
        /*0048*/ 	.byte	0x03, 0x19
        /*004a*/ 	.short	0x0010


	//----- nvinfo : EIATTR_PARAM_CBANK
	.align		4
        /*004c*/ 	.byte	0x04, 0x0a
        /*004e*/ 	.short	(.L_55 - .L_54)
	.align		4
.L_54:
        /*0050*/ 	.word	index@(.nv.constant0._Z9copy_gridPdS_)
        /*0054*/ 	.short	0x0380
        /*0056*/ 	.short	0x0010


	//----- nvinfo : EIATTR_SW_WAR
	.align		4
.L_55:
        /*0058*/ 	.byte	0x04, 0x36
        /*005a*/ 	.short	(.L_57 - .L_56)
.L_56:
        /*005c*/ 	.word	0x00000008
.L_57:


//--------------------- .nv.callgraph             --------------------------
	.section	.nv.callgraph,"",@"SHT_CUDA_CALLGRAPH"
	.align	4
	.sectionentsize	8
	.align		4
        /*0000*/ 	.word	0x00000000
	.align		4
        /*0004*/ 	.word	0xffffffff
	.align		4
        /*0008*/ 	.word	0x00000000
	.align		4
        /*000c*/ 	.word	0xfffffffe
	.align		4
        /*0010*/ 	.word	0x00000000
	.align		4
        /*0014*/ 	.word	0xfffffffd
	.align		4
        /*0018*/ 	.word	0x00000000
	.align		4
        /*001c*/ 	.word	0xfffffffc


//--------------------- .nv.constant4             --------------------------
	.section	.nv.constant4,"a",@progbits
	.align	8
	.align		8
.nv.constant4:
        /*0000*/ 	.dword	d_epsilon
	.align		8
        /*0008*/ 	.dword	epsilon_reduction_max


//--------------------- .text._Z18calculate_solutionPdS_ --------------------------
	.section	.text._Z18calculate_solutionPdS_,"ax",@progbits
	.align	128
        .global         _Z18calculate_solutionPdS_
        .type           _Z18calculate_solutionPdS_,@function
        .size           _Z18calculate_solutionPdS_,(.L_x_28 - _Z18calculate_solutionPdS_)
        .other          _Z18calculate_solutionPdS_,@"STO_CUDA_ENTRY STV_DEFAULT"
_Z18calculate_solutionPdS_:
.text._Z18calculate_solutionPdS_:
[----:B------:R-:W-:Y:S01]  /*0000*/  LDC R1, c[0x0][0x37c] ;  /* 0x0000df00ff017b82 */ /* 0x000fe20000000800 */
[----:B------:R-:W0:Y:S01]  /*0010*/  S2R R3, SR_TID.Y ;  /* 0x0000000000037919 */ /* 0x000e220000002200 */
[----:B------:R-:W1:Y:S01]  /*0020*/  LDCU UR4, c[0x0][0x360] ;  /* 0x00006c00ff0477ac */ /* 0x000e620008000800 */
[----:B------:R-:W0:Y:S01]  /*0030*/  S2R R2, SR_CTAID.Y ;  /* 0x0000000000027919 */ /* 0x000e220000002600 */
[----:B------:R-:W0:Y:S01]  /*0040*/  LDCU UR5, c[0x0][0x364] ;  /* 0x00006c80ff0577ac */ /* 0x000e220008000800 */
[----:B------:R-:W1:Y:S01]  /*0050*/  S2R R0, SR_TID.X ;  /* 0x0000000000007919 */ /* 0x000e620000002100 */
[----:B------:R-:W1:Y:S01]  /*0060*/  S2R R5, SR_CTAID.X ;  /* 0x0000000000057919 */ /* 0x000e620000002500 */
[----:B0-----:R-:W-:Y:S02]  /*0070*/  IMAD R3, R2, UR5, R3 ;  /* 0x0000000502037c24 */ /* 0x001fe4000f8e0203 */
[----:B-1----:R-:W-:-:S03]  /*0080*/  IMAD R0, R5, UR4, R0 ;  /* 0x0000000405007c24 */ /* 0x002fc6000f8e0200 */
[----:B------:R-:W-:-:S04]  /*0090*/  IADD3 R5, PT, PT, R3, -0x1, RZ ;  /* 0xffffffff03057810 */ /* 0x000fc80007ffe0ff */
[----:B------:R-:W-:-:S04]  /*00a0*/  VIADDMNMX.U32 R5, R0, 0xffffffff, R5, !PT ;  /* 0xffffffff00057846 */ /* 0x000fc80007800005 */
[----:B------:R-:W-:-:S13]  /*00b0*/  ISETP.GT.U32.AND P0, PT, R5, 0x3d, PT ;  /* 0x0000003d0500780c */ /* 0x000fda0003f04070 */
[----:B------:R-:W-:Y:S05]  /*00c0*/  @P0 EXIT ;  /* 0x000000000000094d */ /* 0x000fea0003800000 */
[----:B------:R-:W0:Y:S01]  /*00d0*/  LDC.64 R10, c[0x0][0x388] ;  /* 0x0000e200ff0a7b82 */ /* 0x000e220000000a00 */
[----:B------:R-:W1:Y:S01]  /*00e0*/  LDCU.64 UR4, c[0x0][0x358] ;  /* 0x00006b00ff0477ac */ /* 0x000e620008000a00 */
[----:B------:R-:W-:-:S04]  /*00f0*/  LEA R0, R3, R0, 0x6 ;  /* 0x0000000003007211 */ /* 0x000fc800078e30ff */
[C---:B------:R-:W-:Y:S02]  /*0100*/  IADD3 R3, PT, PT, R0.reuse, -0x1, RZ ;  /* 0xffffffff00037810 */ /* 0x040fe40007ffe0ff */
[C---:B------:R-:W-:Y:S01]  /*0110*/  IADD3 R9, PT, PT, R0.reuse, -0x40, RZ ;  /* 0xffffffc000097810 */ /* 0x040fe20007ffe0ff */
[----:B------:R-:W2:Y:S01]  /*0120*/  LDC.64 R12, c[0x0][0x380] ;  /* 0x0000e000ff0c7b82 */ /* 0x000ea20000000a00 */
[C---:B------:R-:W-:Y:S01]  /*0130*/  IADD3 R7, PT, PT, R0.reuse, 0x40, RZ ;  /* 0x0000004000077810 */ /* 0x040fe20007ffe0ff */
[----:B0-----:R-:W-:-:S04]  /*0140*/  IMAD.WIDE.U32 R4, R0, 0x8, R10 ;  /* 0x0000000800047825 */ /* 0x001fc800078e000a */
[--C-:B------:R-:W-:Y:S02]  /*0150*/  IMAD.WIDE.U32 R2, R3, 0x8, R10.reuse ;  /* 0x0000000803027825 */ /* 0x100fe400078e000a */
[----:B-1----:R-:W3:Y:S02]  /*0160*/  LDG.E.64 R4, desc[UR4][R4.64+0x8] ;  /* 0x0000080404047981 */ /* 0x002ee4000c1e1b00 */
[--C-:B------:R-:W-:Y:S02]  /*0170*/  IMAD.WIDE.U32 R8, R9, 0x8, R10.reuse ;  /* 0x0000000809087825 */ /* 0x100fe400078e000a */
[----:B------:R-:W3:Y:S02]  /*0180*/  LDG.E.64 R2, desc[UR4][R2.64] ;  /* 0x0000000402027981 */ /* 0x000ee4000c1e1b00 */
[----:B------:R-:W-:Y:S02]  /*0190*/  IMAD.WIDE.U32 R10, R7, 0x8, R10 ;  /* 0x00000008070a7825 */ /* 0x000fe400078e000a */
[----:B------:R-:W4:Y:S04]  /*01a0*/  LDG.E.64 R8, desc[UR4][R8.64] ;  /* 0x0000000408087981 */ /* 0x000f28000c1e1b00 */
[----:B------:R-:W5:Y:S01]  /*01b0*/  LDG.E.64 R10, desc[UR4][R10.64] ;  /* 0x000000040a0a7981 */ /* 0x000f62000c1e1b00 */
[----:B---3--:R-:W-:Y:S01]  /*01c0*/  DADD R6, R2, R4 ;  /* 0x0000000002067229 */ /* 0x008fe20000000004 */
[----:B--2---:R-:W-:-:S07]  /*01d0*/  IMAD.WIDE.U32 R2, R0, 0x8, R12 ;  /* 0x0000000800027825 */ /* 0x004fce00078e000c */
[----:B----4-:R-:W-:-:S08]  /*01e0*/  DADD R6, R6, R8 ;  /* 0x0000000006067229 */ /* 0x010fd00000000008 */
[----:B-----5:R-:W-:-:S08]  /*01f0*/  DADD R6, R6, R10 ;  /* 0x0000000006067229 */ /* 0x020fd0000000000a */
[----:B------:R-:W-:-:S07]  /*0200*/  DMUL R6, R6, 0.25 ;  /* 0x3fd0000006067828 */ /* 0x000fce0000000000 */
[----:B------:R-:W-:Y:S01]  /*0210*/  STG.E.64 desc[UR4][R2.64], R6 ;  /* 0x0000000602007986 */ /* 0x000fe2000c101b04 */
[----:B------:R-:W-:Y:S06]  /*0220*/  BAR.SYNC.DEFER_BLOCKING 0x0 ;  /* 0x0000000000007b1d */ /* 0x000fec0000010000 */
[----:B------:R-:W-:Y:S05]  /*0230*/  EXIT ;  /* 0x000000000000794d */ /* 0x000fea0003800000 */
.L_x_0:
[----:B------:R-:W-:-:S00]  /*0240*/  BRA `(.L_x_0) ;  /* 0xfffffffc00fc7947 */ /* 0x000fc0000383ffff */
[----:B------:R-:W-:-:S00]  /*0250*/  NOP ;  /* 0x0000000000007918 */ /* 0x000fc00000000000 */
        /* <DEDUP_REMOVED lines=10> */
.L_x_28:


//--------------------- .text._Z17epsilon_reductionPdS_ --------------------------
	.section	.text._Z17epsilon_reductionPdS_,"ax",@progbits
	.align	128
        .global         _Z17epsilon_reductionPdS_
        .type           _Z17epsilon_reductionPdS_,@function
        .size           _Z17epsilon_reductionPdS_,(.L_x_29 - _Z17epsilon_reductionPdS_)
        .other          _Z17epsilon_reductionPdS_,@"STO_CUDA_ENTRY STV_DEFAULT"
_Z17epsilon_reductionPdS_:
.text._Z17epsilon_reductionPdS_:
[----:B------:R-:W-:Y:S01]  /*0000*/  LDC R1, c[0x0][0x37c] ;  /* 0x0000df00ff017b82 */ /* 0x000fe20000000800 */
[----:B------:R-:W0:Y:S01]  /*0010*/  S2R R0, SR_TID.X ;  /* 0x0000000000007919 */ /* 0x000e220000002100 */
[----:B------:R-:W0:Y:S01]  /*0020*/  LDCU UR4, c[0x0][0x360] ;  /* 0x00006c00ff0477ac */ /* 0x000e220008000800 */
[----:B------:R-:W0:Y:S01]  /*0030*/  S2R R3, SR_CTAID.X ;  /* 0x0000000000037919 */ /* 0x000e220000002500 */
[----:B------:R-:W1:Y:S01]  /*0040*/  LDCU UR5, c[0x0][0x364] ;  /* 0x00006c80ff0577ac */ /* 0x000e620008000800 */
[----:B------:R-:W1:Y:S01]  /*0050*/  S2R R2, SR_TID.Y ;  /* 0x0000000000027919 */ /* 0x000e620000002200 */
[----:B------:R-:W1:Y:S01]  /*0060*/  S2R R5, SR_CTAID.Y ;  /* 0x0000000000057919 */ /* 0x000e620000002600 */
[----:B0-----:R-:W-:Y:S02]  /*0070*/  IMAD R0, R3, UR4, R0 ;  /* 0x0000000403007c24 */ /* 0x001fe4000f8e0200 */
[----:B-1----:R-:W-:Y:S01]  /*0080*/  IMAD R3, R5, UR5, R2 ;  /* 0x0000000505037c24 */ /* 0x002fe2000f8e0202 */
[----:B------:R-:W0:Y:S04]  /*0090*/  LDCU.64 UR4, c[0x0][0x358] ;  /* 0x00006b00ff0477ac */ /* 0x000e280008000a00 */
[----:B------:R-:W-:-:S04]  /*00a0*/  VIMNMX.U32 R2, PT, PT, R0, R3, !PT ;  /* 0x0000000300027248 */ /* 0x000fc80007fe0000 */
[----:B------:R-:W-:-:S13]  /*00b0*/  ISETP.GT.U32.AND P0, PT, R2, 0x3f, PT ;  /* 0x0000003f0200780c */ /* 0x000fda0003f04070 */
[----:B0-----:R-:W-:Y:S05]  /*00c0*/  @P0 BRA `(.L_x_1) ;  /* 0x0000000800f40947 */ /* 0x001fea0003800000 */
[----:B------:R-:W0:Y:S01]  /*00d0*/  LDC.64 R6, c[0x0][0x380] ;  /* 0x0000e000ff067b82 */ /* 0x000e220000000a00 */
[----:B------:R-:W-:-:S07]  /*00e0*/  IMAD R2, R3, 0x40, R0 ;  /* 0x0000004003027824 */ /* 0x000fce00078e0200 */
[----:B------:R-:W1:Y:S08]  /*00f0*/  LDC.64 R8, c[0x0][0x388] ;  /* 0x0000e200ff087b82 */ /* 0x000e700000000a00 */
[----:B------:R-:W2:Y:S01]  /*0100*/  LDC.64 R10, c[0x4][0x8] ;  /* 0x01000200ff0a7b82 */ /* 0x000ea20000000a00 */
[----:B0-----:R-:W-:-:S06]  /*0110*/  IMAD.WIDE.U32 R6, R2, 0x8, R6 ;  /* 0x0000000802067825 */ /* 0x001fcc00078e0006 */
[----:B------:R-:W3:Y:S01]  /*0120*/  LDG.E.64 R6, desc[UR4][R6.64] ;  /* 0x0000000406067981 */ /* 0x000ee2000c1e1b00 */
[----:B-1----:R-:W-:-:S06]  /*0130*/  IMAD.WIDE.U32 R8, R2, 0x8, R8 ;  /* 0x0000000802087825 */ /* 0x002fcc00078e0008 */
[----:B------:R-:W3:Y:S01]  /*0140*/  LDG.E.64 R8, desc[UR4][R8.64] ;  /* 0x0000000408087981 */ /* 0x000ee2000c1e1b00 */
[C---:B------:R-:W-:Y:S01]  /*0150*/  ISETP.GT.U32.AND P2, PT, R2.reuse, 0x7ff, PT ;  /* 0x000007ff0200780c */ /* 0x040fe20003f44070 */
[----:B------:R-:W-:Y:S05]  /*0160*/  WARPSYNC.ALL ;  /* 0x0000000000007948 */ /* 0x000fea0003800000 */
[----:B------:R-:W-:Y:S01]  /*0170*/  BSSY.RECONVERGENT B0, `(.L_x_2) ;  /* 0x0000015000007945 */ /* 0x000fe20003800200 */
[C---:B------:R-:W-:Y:S02]  /*0180*/  ISETP.GT.U32.AND P3, PT, R2.reuse, 0x3ff, PT ;  /* 0x000003ff0200780c */ /* 0x040fe40003f64070 */
[----:B------:R-:W-:-:S02]  /*0190*/  ISETP.GT.U32.AND P5, PT, R2, 0x1ff, PT ;  /* 0x000001ff0200780c */ /* 0x000fc40003fa4070 */
[C---:B------:R-:W-:Y:S02]  /*01a0*/  ISETP.GT.U32.AND P4, PT, R2.reuse, 0xff, PT ;  /* 0x000000ff0200780c */ /* 0x040fe40003f84070 */
[C---:B------:R-:W-:Y:S02]  /*01b0*/  ISETP.GT.U32.AND P0, PT, R2.reuse, 0x7f, PT ;  /* 0x0000007f0200780c */ /* 0x040fe40003f04070 */
[----:B------:R-:W-:Y:S01]  /*01c0*/  ISETP.GT.U32.AND P1, PT, R2, 0x3f, PT ;  /* 0x0000003f0200780c */ /* 0x000fe20003f24070 */
[----:B---3--:R-:W-:-:S08]  /*01d0*/  DADD R4, R6, -R8 ;  /* 0x0000000006047229 */ /* 0x008fd00000000808 */
[----:B------:R-:W-:Y:S01]  /*01e0*/  DADD R12, -RZ, |R4| ;  /* 0x00000000ff0c7229 */ /* 0x000fe20000000504 */
[----:B--2---:R-:W-:-:S06]  /*01f0*/  IMAD.WIDE.U32 R4, R2, 0x8, R10 ;  /* 0x0000000802047825 */ /* 0x004fcc00078e000a */
[----:B------:R0:W-:Y:S01]  /*0200*/  STG.E.64 desc[UR4][R4.64], R12 ;  /* 0x0000000c04007986 */ /* 0x0001e2000c101b04 */
[----:B------:R-:W-:Y:S06]  /*0210*/  BAR.SYNC.DEFER_BLOCKING 0x0 ;  /* 0x0000000000007b1d */ /* 0x000fec0000010000 */
[----:B------:R-:W-:Y:S05]  /*0220*/  @P2 BRA `(.L_x_3) ;  /* 0x0000000000242947 */ /* 0x000fea0003800000 */
[----:B------:R-:W2:Y:S04]  /*0230*/  LDG.E.64 R6, desc[UR4][R4.64] ;  /* 0x0000000404067981 */ /* 0x000ea8000c1e1b00 */
[----:B------:R-:W3:Y:S01]  /*0240*/  LDG.E.64 R8, desc[UR4][R4.64+0x4000] ;  /* 0x0040000404087981 */ /* 0x000ee2000c1e1b00 */
[----:B--2---:R-:W-:Y:S01]  /*0250*/  IMAD.MOV.U32 R10, RZ, RZ, R6 ;  /* 0x000000ffff0a7224 */ /* 0x004fe200078e0006 */
[----:B---3--:R-:W-:Y:S01]  /*0260*/  DSETP.MAX.AND P2, P6, R6, R8, PT ;  /* 0x000000080600722a */ /* 0x008fe20003e4f000 */
[----:B------:R-:W-:-:S05]  /*0270*/  IMAD.MOV.U32 R11, RZ, RZ, R8 ;  /* 0x000000ffff0b7224 */ /* 0x000fca00078e0008 */
[----:B------:R-:W-:Y:S02]  /*0280*/  FSEL R7, R7, R9, P2 ;  /* 0x0000000907077208 */ /* 0x000fe40001000000 */
[----:B------:R-:W-:-:S06]  /*0290*/  SEL R6, R10, R11, P2 ;  /* 0x0000000b0a067207 */ /* 0x000fcc0001000000 */
[----:B------:R-:W-:-:S05]  /*02a0*/  @P6 LOP3.LUT R7, R9, 0x80000, RZ, 0xfc, !PT ;  /* 0x0008000009076812 */ /* 0x000fca00078efcff */
[----:B------:R1:W-:Y:S02]  /*02b0*/  STG.E.64 desc[UR4][R4.64], R6 ;  /* 0x0000000604007986 */ /* 0x0003e4000c101b04 */
.L_x_3:
[----:B------:R-:W-:Y:S05]  /*02c0*/  BSYNC.RECONVERGENT B0 ;  /* 0x0000000000007941 */ /* 0x000fea0003800200 */
.L_x_2:
[----:B------:R-:W-:Y:S01]  /*02d0*/  BAR.SYNC.DEFER_BLOCKING 0x0 ;  /* 0x0000000000007b1d */ /* 0x000fe20000010000 */
[----:B------:R-:W-:-:S05]  /*02e0*/  ISETP.GT.U32.AND P2, PT, R2, 0x1f, PT ;  /* 0x0000001f0200780c */ /* 0x000fca0003f44070 */
[----:B------:R-:W-:Y:S04]  /*02f0*/  BSSY.RECONVERGENT B0, `(.L_x_4) ;  /* 0x000000b000007945 */ /* 0x000fe80003800200 */
[----:B------:R-:W-:Y:S05]  /*0300*/  @P3 BRA `(.L_x_5) ;  /* 0x0000000000243947 */ /* 0x000fea0003800000 */
[----:B-1----:R-:W2:Y:S04]  /*0310*/  LDG.E.64 R6, desc[UR4][R4.64] ;  /* 0x0000000404067981 */ /* 0x002ea8000c1e1b00 */
        /* <DEDUP_REMOVED lines=8> */
.L_x_5:
[----:B------:R-:W-:Y:S05]  /*03a0*/  BSYNC.RECONVERGENT B0 ;  /* 0x0000000000007941 */ /* 0x000fea0003800200 */
.L_x_4:
[----:B------:R-:W-:Y:S01]  /*03b0*/  BAR.SYNC.DEFER_BLOCKING 0x0 ;  /* 0x0000000000007b1d */ /* 0x000fe20000010000 */
[----:B------:R-:W-:-:S05]  /*03c0*/  ISETP.GT.U32.AND P3, PT, R2, 0xf, PT ;  /* 0x0000000f0200780c */ /* 0x000fca0003f64070 */
[----:B------:R-:W-:Y:S04]  /*03d0*/  BSSY.RECONVERGENT B0, `(.L_x_6) ;  /* 0x000000b000007945 */ /* 0x000fe80003800200 */
[----:B------:R-:W-:Y:S05]  /*03e0*/  @P5 BRA `(.L_x_7) ;  /* 0x0000000000245947 */ /* 0x000fea0003800000 */
[----:B-12---:R-:W2:Y:S04]  /*03f0*/  LDG.E.64 R6, desc[UR4][R4.64] ;  /* 0x0000000404067981 */ /* 0x006ea8000c1e1b00 */
        /* <DEDUP_REMOVED lines=8> */
.L_x_7:
[----:B------:R-:W-:Y:S05]  /*0480*/  BSYNC.RECONVERGENT B0 ;  /* 0x0000000000007941 */ /* 0x000fea0003800200 */
.L_x_6:
[----:B------:R-:W-:Y:S01]  /*0490*/  BAR.SYNC.DEFER_BLOCKING 0x0 ;  /* 0x0000000000007b1d */ /* 0x000fe20000010000 */
[----:B------:R-:W-:-:S05]  /*04a0*/  ISETP.GT.U32.AND P5, PT, R2, 0x7, PT ;  /* 0x000000070200780c */ /* 0x000fca0003fa4070 */
[----:B------:R-:W-:Y:S04]  /*04b0*/  BSSY.RECONVERGENT B0, `(.L_x_8) ;  /* 0x000000b000007945 */ /* 0x000fe80003800200 */
[----:B------:R-:W-:Y:S05]  /*04c0*/  @P4 BRA `(.L_x_9) ;  /* 0x0000000000244947 */ /* 0x000fea0003800000 */
[----:B-123--:R-:W2:Y:S04]  /*04d0*/  LDG.E.64 R6, desc[UR4][R4.64] ;  /* 0x0000000404067981 */ /* 0x00eea8000c1e1b00 */
        /* <DEDUP_REMOVED lines=8> */
.L_x_9:
[----:B------:R-:W-:Y:S05]  /*0560*/  BSYNC.RECONVERGENT B0 ;  /* 0x0000000000007941 */ /* 0x000fea0003800200 */
.L_x_8:
[----:B------:R-:W-:Y:S01]  /*0570*/  BAR.SYNC.DEFER_BLOCKING 0x0 ;  /* 0x0000000000007b1d */ /* 0x000fe20000010000 */
[----:B------:R-:W-:-:S05]  /*0580*/  ISETP.GT.U32.AND P4, PT, R2, 0x3, PT ;  /* 0x000000030200780c */ /* 0x000fca0003f84070 */
[----:B------:R-:W-:Y:S04]  /*0590*/  BSSY.RECONVERGENT B0, `(.L_x_10) ;  /* 0x000000b000007945 */ /* 0x000fe80003800200 */
[----:B------:R-:W-:Y:S05]  /*05a0*/  @P0 BRA `(.L_x_11) ;  /* 0x0000000000240947 */ /* 0x000fea0003800000 */
[----:B-1234-:R-:W2:Y:S04]  /*05b0*/  LDG.E.64 R6, desc[UR4][R4.64] ;  /* 0x0000000404067981 */ /* 0x01eea8000c1e1b00 */
        /* <DEDUP_REMOVED lines=8> */
.L_x_11:
[----:B------:R-:W-:Y:S05]  /*0640*/  BSYNC.RECONVERGENT B0 ;  /* 0x0000000000007941 */ /* 0x000fea0003800200 */
.L_x_10:
        /* <DEDUP_REMOVED lines=13> */
.L_x_13:
[----:B------:R-:W-:Y:S05]  /*0720*/  BSYNC.RECONVERGENT B0 ;  /* 0x0000000000007941 */ /* 0x000fea0003800200 */
.L_x_12:
[----:B------:R-:W-:Y:S01]  /*0730*/  BAR.SYNC.DEFER_BLOCKING 0x0 ;  /* 0x0000000000007b1d */ /* 0x000fe20000010000 */
[----:B------:R-:W-:-:S05]  /*0740*/  ISETP.NE.AND P1, PT, R2, RZ, PT ;  /* 0x000000ff0200720c */ /* 0x000fca0003f25270 */
        /* <DEDUP_REMOVED lines=11> */
.L_x_15:
[----:B------:R-:W-:Y:S05]  /*0800*/  BSYNC.RECONVERGENT B0 ;  /* 0x0000000000007941 */ /* 0x000fea0003800200 */
.L_x_14:
[----:B------:R-:W-:Y:S06]  /*0810*/  BAR.SYNC.DEFER_BLOCKING 0x0 ;  /* 0x0000000000007b1d */ /* 0x000fec0000010000 */
[----:B------:R-:W-:Y:S04]  /*0820*/  BSSY.RECONVERGENT B0, `(.L_x_16) ;  /* 0x000000c000007945 */ /* 0x000fe80003800200 */
[----:B------:R-:W-:Y:S05]  /*0830*/  @P3 BRA `(.L_x_17) ;  /* 0x0000000000283947 */ /* 0x000fea0003800000 */
[----:B-1234-:R-:W2:Y:S04]  /*0840*/  LDG.E.64 R6, desc[UR4][R4.64] ;  /* 0x0000000404067981 */ /* 0x01eea8000c1e1b00 */
[----:B------:R-:W3:Y:S01]  /*0850*/  LDG.E.64 R8, desc[UR4][R4.64+0x80] ;  /* 0x0000800404087981 */ /* 0x000ee2000c1e1b00 */
[----:B--2---:R-:W-:Y:S01]  /*0860*/  IMAD.MOV.U32 R2, RZ, RZ, R7 ;  /* 0x000000ffff027224 */ /* 0x004fe200078e0007 */
[----:B---3--:R-:W-:Y:S01]  /*0870*/  DSETP.MAX.AND P2, P3, R6, R8, PT ;  /* 0x000000080600722a */ /* 0x008fe20003b4f000 */
[----:B------:R-:W-:-:S05]  /*0880*/  IMAD.MOV.U32 R11, RZ, RZ, R9 ;  /* 0x000000ffff0b7224 */ /* 0x000fca00078e0009 */
[----:B0-----:R-:W-:Y:S02]  /*0890*/  FSEL R13, R2, R11, P2 ;  /* 0x0000000b020d7208 */ /* 0x001fe40001000000 */
[----:B------:R-:W-:-:S06]  /*08a0*/  SEL R6, R6, R8, P2 ;  /* 0x0000000806067207 */ /* 0x000fcc0001000000 */
[----:B------:R-:W-:-:S05]  /*08b0*/  @P3 LOP3.LUT R13, R11, 0x80000, RZ, 0xfc, !PT ;  /* 0x000800000b0d3812 */ /* 0x000fca00078efcff */
[----:B------:R-:W-:-:S05]  /*08c0*/  IMAD.MOV.U32 R7, RZ, RZ, R13 ;  /* 0x000000ffff077224 */ /* 0x000fca00078e000d */
[----:B------:R0:W-:Y:S02]  /*08d0*/  STG.E.64 desc[UR4][R4.64], R6 ;  /* 0x0000000604007986 */ /* 0x0001e4000c101b04 */
.L_x_17:
[----:B------:R-:W-:Y:S05]  /*08e0*/  BSYNC.RECONVERGENT B0 ;  /* 0x0000000000007941 */ /* 0x000fea0003800200 */
.L_x_16:
[----:B------:R-:W-:Y:S06]  /*08f0*/  BAR.SYNC.DEFER_BLOCKING 0x0 ;  /* 0x0000000000007b1d */ /* 0x000fec0000010000 */
[----:B------:R-:W-:Y:S04]  /*0900*/  BSSY.RECONVERGENT B0, `(.L_x_18) ;  /* 0x000000c000007945 */ /* 0x000fe80003800200 */
[----:B------:R-:W-:Y:S05]  /*0910*/  @P5 BRA `(.L_x_19) ;  /* 0x0000000000285947 */ /* 0x000fea0003800000 */
[----:B01234-:R-:W2:Y:S04]  /*0920*/  LDG.E.64 R6, desc[UR4][R4.64] ;  /* 0x0000000404067981 */ /* 0x01fea8000c1e1b00 */
[----:B------:R-:W3:Y:S01]  /*0930*/  LDG.E.64 R8, desc[UR4][R4.64+0x40] ;  /* 0x0000400404087981 */ /* 0x000ee2000c1e1b00 */
[----:B--2---:R-:W-:Y:S01]  /*0940*/  IMAD.MOV.U32 R2, RZ, RZ, R7 ;  /* 0x000000ffff027224 */ /* 0x004fe200078e0007 */
[----:B---3--:R-:W-:Y:S01]  /*0950*/  DSETP.MAX.AND P2, P3, R6, R8, PT ;  /* 0x000000080600722a */ /* 0x008fe20003b4f000 */
[----:B------:R-:W-:-:S05]  /*0960*/  IMAD.MOV.U32 R11, RZ, RZ, R9 ;  /* 0x000000ffff0b7224 */ /* 0x000fca00078e0009 */
[----:B------:R-:W-:Y:S02]  /*0970*/  FSEL R13, R2, R11, P2 ;  /* 0x0000000b020d7208 */ /* 0x000fe40001000000 */
[----:B------:R-:W-:-:S06]  /*0980*/  SEL R6, R6, R8, P2 ;  /* 0x0000000806067207 */ /* 0x000fcc0001000000 */
[----:B------:R-:W-:-:S05]  /*0990*/  @P3 LOP3.LUT R13, R11, 0x80000, RZ, 0xfc, !PT ;  /* 0x000800000b0d3812 */ /* 0x000fca00078efcff */
[----:B------:R-:W-:-:S05]  /*09a0*/  IMAD.MOV.U32 R7, RZ, RZ, R13 ;  /* 0x000000ffff077224 */ /* 0x000fca00078e000d */
[----:B------:R0:W-:Y:S02]  /*09b0*/  STG.E.64 desc[UR4][R4.64], R6 ;  /* 0x0000000604007986 */ /* 0x0001e4000c101b04 */
.L_x_19:
[----:B------:R-:W-:Y:S05]  /*09c0*/  BSYNC.RECONVERGENT B0 ;  /* 0x0000000000007941 */ /* 0x000fea0003800200 */
.L_x_18:
        /* <DEDUP_REMOVED lines=13> */
.L_x_21:
[----:B------:R-:W-:Y:S05]  /*0aa0*/  BSYNC.RECONVERGENT B0 ;  /* 0x0000000000007941 */ /* 0x000fea0003800200 */
.L_x_20:
        /* <DEDUP_REMOVED lines=13> */
.L_x_23:
[----:B------:R-:W-:Y:S05]  /*0b80*/  BSYNC.RECONVERGENT B0 ;  /* 0x0000000000007941 */ /* 0x000fea0003800200 */
.L_x_22:
[----:B------:R-:W-:Y:S06]  /*0b90*/  BAR.SYNC.DEFER_BLOCKING 0x0 ;  /* 0x0000000000007b1d */ /* 0x000fec0000010000 */
[----:B------:R-:W-:Y:S04]  /*0ba0*/  BSSY.RECONVERGENT B0, `(.L_x_24) ;  /* 0x000000e000007945 */ /* 0x000fe80003800200 */
[----:B------:R-:W-:Y:S05]  /*0bb0*/  @P1 BRA `(.L_x_25) ;  /* 0x0000000000301947 */ /* 0x000fea0003800000 */
[----:B------:R-:W5:Y:S01]  /*0bc0*/  LDC.64 R8, c[0x4][0x8] ;  /* 0x01000200ff087b82 */ /* 0x000f620000000a00 */
[----:B01234-:R-:W2:Y:S04]  /*0bd0*/  LDG.E.64 R6, desc[UR4][R4.64] ;  /* 0x0000000404067981 */ /* 0x01fea8000c1e1b00 */
[----:B-----5:R-:W3:Y:S01]  /*0be0*/  LDG.E.64 R8, desc[UR4][R8.64+0x8] ;  /* 0x0000080408087981 */ /* 0x020ee2000c1e1b00 */
[----:B--2---:R-:W-:Y:S01]  /*0bf0*/  IMAD.MOV.U32 R2, RZ, RZ, R7 ;  /* 0x000000ffff027224 */ /* 0x004fe200078e0007 */
[----:B---3--:R-:W-:Y:S01]  /*0c00*/  DSETP.MAX.AND P0, P1, R6, R8, PT ;  /* 0x000000080600722a */ /* 0x008fe2000390f000 */
[----:B------:R-:W-:Y:S02]  /*0c10*/  IMAD.MOV.U32 R11, RZ, RZ, R9 ;  /* 0x000000ffff0b7224 */ /* 0x000fe400078e0009 */
[----:B------:R-:W-:-:S03]  /*0c20*/  IMAD.MOV.U32 R7, RZ, RZ, R8 ;  /* 0x000000ffff077224 */ /* 0x000fc600078e0008 */
[----:B------:R-:W-:Y:S02]  /*0c30*/  FSEL R13, R2, R11, P0 ;  /* 0x0000000b020d7208 */ /* 0x000fe40000000000 */
[----:B------:R-:W-:-:S06]  /*0c40*/  SEL R6, R6, R7, P0 ;  /* 0x0000000706067207 */ /* 0x000fcc0000000000 */
[----:B------:R-:W-:-:S05]  /*0c50*/  @P1 LOP3.LUT R13, R11, 0x80000, RZ, 0xfc, !PT ;  /* 0x000800000b0d1812 */ /* 0x000fca00078efcff */
[----:B------:R-:W-:-:S05]  /*0c60*/  IMAD.MOV.U32 R7, RZ, RZ, R13 ;  /* 0x000000ffff077224 */ /* 0x000fca00078e000d */
[----:B------:R0:W-:Y:S02]  /*0c70*/  STG.E.64 desc[UR4][R4.64], R6 ;  /* 0x0000000604007986 */ /* 0x0001e4000c101b04 */
.L_x_25:
[----:B------:R-:W-:Y:S05]  /*0c80*/  BSYNC.RECONVERGENT B0 ;  /* 0x0000000000007941 */ /* 0x000fea0003800200 */
.L_x_24:
[----:B------:R-:W-:Y:S06]  /*0c90*/  BAR.SYNC.DEFER_BLOCKING 0x0 ;  /* 0x0000000000007b1d */ /* 0x000fec0000010000 */
.L_x_1:
[----:B------:R-:W-:-:S13]  /*0ca0*/  LOP3.LUT P0, RZ, R0, R3, RZ, 0xfc, !PT ;  /* 0x0000000300ff7212 */ /* 0x000fda000780fcff */
[----:B------:R-:W-:Y:S05]  /*0cb0*/  @P0 EXIT ;  /* 0x000000000000094d */ /* 0x000fea0003800000 */
[----:B------:R-:W5:Y:S02]  /*0cc0*/  LDC.64 R2, c[0x4][0x8] ;  /* 0x01000200ff027b82 */ /* 0x000f640000000a00 */
[----:B-----5:R-:W5:Y:S06]  /*0cd0*/  LDG.E.64 R2, desc[UR4][R2.64] ;  /* 0x0000000402027981 */ /* 0x020f6c000c1e1b00 */
[----:B01234-:R-:W5:Y:S02]  /*0ce0*/  LDC.64 R4, c[0x4][RZ] ;  /* 0x01000000ff047b82 */ /* 0x01ff640000000a00 */
[----:B-----5:R-:W-:Y:S01]  /*0cf0*/  STG.E.64 desc[UR4][R4.64], R2 ;  /* 0x0000000204007986 */ /* 0x020fe2000c101b04 */
[----:B------:R-:W-:Y:S05]  /*0d00*/  EXIT ;  /* 0x000000000000794d */ /* 0x000fea0003800000 */
.L_x_26:
        /* <DEDUP_REMOVED lines=15> */
.L_x_29:


//--------------------- .text._Z9copy_gridPdS_    --------------------------
	.section	.text._Z9copy_gridPdS_,"ax",@progbits
	.align	128
        .global         _Z9copy_gridPdS_
        .type           _Z9copy_gridPdS_,@function
        .size           _Z9copy_gridPdS_,(.L_x_30 - _Z9copy_gridPdS_)
        .other          _Z9copy_gridPdS_,@"STO_CUDA_ENTRY STV_DEFAULT"
_Z9copy_gridPdS_:
.text._Z9copy_gridPdS_:
        /* <DEDUP_REMOVED lines=8> */
[----:B-1----:R-:W-:-:S05]  /*0080*/  IMAD R5, R2, UR5, R5 ;  /* 0x0000000502057c24 */ /* 0x002fca000f8e0205 */
[----:B------:R-:W-:-:S04]  /*0090*/  VIMNMX.U32 R2, PT, PT, R0, R5, !PT ;  /* 0x0000000500027248 */ /* 0x000fc80007fe0000 */
[----:B------:R-:W-:-:S13]  /*00a0*/  ISETP.GT.U32.AND P0, PT, R2, 0x3f, PT ;  /* 0x0000003f0200780c */ /* 0x000fda0003f04070 */
[----:B------:R-:W-:Y:S05]  /*00b0*/  @P0 EXIT ;  /* 0x000000000000094d */ /* 0x000fea0003800000 */
[----:B------:R-:W0:Y:S01]  /*00c0*/  LDC.64 R2, c[0x0][0x380] ;  /* 0x0000e000ff027b82 */ /* 0x000e220000000a00 */
[----:B------:R-:W1:Y:S01]  /*00d0*/  LDCU.64 UR4, c[0x0][0x358] ;  /* 0x00006b00ff0477ac */ /* 0x000e620008000a00 */
[----:B------:R-:W-:-:S06]  /*00e0*/  LEA R7, R5, R0, 0x6 ;  /* 0x0000000005077211 */ /* 0x000fcc00078e30ff */
[----:B------:R-:W2:Y:S01]  /*00f0*/  LDC.64 R4, c[0x0][0x388] ;  /* 0x0000e200ff047b82 */ /* 0x000ea20000000a00 */
[----:B0-----:R-:W-:-:S06]  /*0100*/  IMAD.WIDE.U32 R2, R7, 0x8, R2 ;  /* 0x0000000807027825 */ /* 0x001fcc00078e0002 */
[----:B-1----:R-:W3:Y:S01]  /*0110*/  LDG.E.64 R2, desc[UR4][R2.64] ;  /* 0x0000000402027981 */ /* 0x002ee2000c1e1b00 */
[----:B--2---:R-:W-:-:S05]  /*0120*/  IMAD.WIDE.U32 R4, R7, 0x8, R4 ;  /* 0x0000000807047825 */ /* 0x004fca00078e0004 */
[----:B---3--:R-:W-:Y:S01]  /*0130*/  STG.E.64 desc[UR4][R4.64], R2 ;  /* 0x0000000204007986 */ /* 0x008fe2000c101b04 */
[----:B------:R-:W-:Y:S06]  /*0140*/  BAR.SYNC.DEFER_BLOCKING 0x0 ;  /* 0x0000000000007b1d */ /* 0x000fec0000010000 */
[----:B------:R-:W-:Y:S05]  /*0150*/  EXIT ;  /* 0x000000000000794d */ /* 0x000fea0003800000 */
.L_x_27:
        /* <DEDUP_REMOVED lines=10> */
.L_x_30:


//--------------------- .nv.shared.reserved.0     --------------------------
	.section	.nv.shared.reserved.0,"aw",@nobits
	.weak		__nv_reservedSMEM_offset_0_alias
	.size		__nv_reservedSMEM_offset_0_alias, 0, 64
	.other		__nv_reservedSMEM_offset_0_alias,@"STO_CUDA_RESERVED_SHARED STV_DEFAULT"
__nv_reservedSMEM_offset_0_alias:
	.zero		0
	.zero		64


//--------------------- .nv.global                --------------------------
	.section	.nv.global,"aw",@nobits
	.align	8
.nv.global:
	.type		d_epsilon,@object
	.size		d_epsilon,(epsilon_reduction_max - d_epsilon)
d_epsilon:
	.zero		8
	.type		epsilon_reduction_max,@object
	.size		epsilon_reduction_max,(.L_1 - epsilon_reduction_max)
epsilon_reduction_max:
	.zero		32768
.L_1:


//--------------------- .nv.constant0._Z18calculate_solutionPdS_ --------------------------
	.section	.nv.constant0._Z18calculate_solutionPdS_,"a",@progbits
	.sectionflags	@""
	.align	4
.nv.constant0._Z18calculate_solutionPdS_:
	.zero		912


//--------------------- .nv.constant0._Z17epsilon_reductionPdS_ --------------------------
	.section	.nv.constant0._Z17epsilon_reductionPdS_,"a",@progbits
	.sectionflags	@""
	.align	4
.nv.constant0._Z17epsilon_reductionPdS_:
	.zero		912


//--------------------- .nv.constant0._Z9copy_gridPdS_ --------------------------
	.section	.nv.constant0._Z9copy_gridPdS_,"a",@progbits
	.sectionflags	@""
	.align	4
.nv.constant0._Z9copy_gridPdS_:
	.zero		912


//--------------------- SYMBOLS --------------------------

	.type		.nv.reservedSmem.offset0,@object
	.size		.nv.reservedSmem.offset0,0x4
